	.headerflags	@"EF_CUDA_TEXMODE_UNIFIED EF_CUDA_64BIT_ADDRESS EF_CUDA_ACCELERATORS EF_CUDA_SM90 EF_CUDA_VIRTUAL_SM(EF_CUDA_SM90)"
	.elftype	@"ET_EXEC"


//--------------------- .nv.info                  --------------------------
	.section	.nv.info,"",@"SHT_CUDA_INFO"
	.align	4


	//----- nvinfo : EIATTR_REGCOUNT
	.align		4
        /*0000*/ 	.byte	0x04, 0x2f
        /*0002*/ 	.short	(.L_3 - .L_2)
	.align		4
.L_2:
        /*0004*/ 	.word	index@(triton_poi_fused__native_batch_norm_legit_no_training_add_silu_43)
        /*0008*/ 	.word	0x00000013


	//----- nvinfo : EIATTR_MIN_STACK_SIZE
	.align		4
.L_3:
        /*000c*/ 	.byte	0x04, 0x12
        /*000e*/ 	.short	(.L_5 - .L_4)
	.align		4
.L_4:
        /*0010*/ 	.word	index@(triton_poi_fused__native_batch_norm_legit_no_training_add_silu_43)
        /*0014*/ 	.word	0x00000000


	//----- nvinfo : EIATTR_FRAME_SIZE
	.align		4
.L_5:
        /*0018*/ 	.byte	0x04, 0x11
        /*001a*/ 	.short	(.L_7 - .L_6)
	.align		4
.L_6:
        /*001c*/ 	.word	index@(triton_poi_fused__native_batch_norm_legit_no_training_add_silu_43)
        /*0020*/ 	.word	0x00000000


	//----- nvinfo : EIATTR_MIN_STACK_SIZE
	.align		4
.L_7:
        /*0024*/ 	.byte	0x04, 0x12
        /*0026*/ 	.short	(.L_9 - .L_8)
	.align		4
.L_8:
        /*0028*/ 	.word	index@(triton_poi_fused__native_batch_norm_legit_no_training_add_silu_43)
        /*002c*/ 	.word	0x00000000
.L_9:


//--------------------- .nv.info.triton_poi_fused__native_batch_norm_legit_no_training_add_silu_43 --------------------------
	.section	.nv.info.triton_poi_fused__native_batch_norm_legit_no_training_add_silu_43,"",@"SHT_CUDA_INFO"
	.sectionflags	@""
	.align	4


	//----- nvinfo : EIATTR_CUDA_API_VERSION
	.align		4
        /*0000*/ 	.byte	0x04, 0x37
        /*0002*/ 	.short	(.L_11 - .L_10)
.L_10:
        /*0004*/ 	.word	0x0000007c


	//----- nvinfo : EIATTR_KPARAM_INFO
	.align		4
.L_11:
        /*0008*/ 	.byte	0x04, 0x17
        /*000a*/ 	.short	(.L_13 - .L_12)
.L_12:
        /*000c*/ 	.word	0x00000000
        /*0010*/ 	.short	0x0007
        /*0012*/ 	.short	0x0038
        /*0014*/ 	.byte	0x00, 0xf0, 0x11, 0x00


	//----- nvinfo : EIATTR_KPARAM_INFO
	.align		4
.L_13:
        /*0018*/ 	.byte	0x04, 0x17
        /*001a*/ 	.short	(.L_15 - .L_14)
.L_14:
        /*001c*/ 	.word	0x00000000
        /*0020*/ 	.short	0x0006
        /*0022*/ 	.short	0x0030
        /*0024*/ 	.byte	0x00, 0xf4, 0x21, 0x00


	//----- nvinfo : EIATTR_KPARAM_INFO
	.align		4
.L_15:
        /*0028*/ 	.byte	0x04, 0x17
        /*002a*/ 	.short	(.L_17 - .L_16)
.L_16:
        /*002c*/ 	.word	0x00000000
        /*0030*/ 	.short	0x0005
        /*0032*/ 	.short	0x0028
        /*0034*/ 	.byte	0x00, 0xf4, 0x21, 0x00


	//----- nvinfo : EIATTR_KPARAM_INFO
	.align		4
.L_17:
        /*0038*/ 	.byte	0x04, 0x17
        /*003a*/ 	.short	(.L_19 - .L_18)
.L_18:
        /*003c*/ 	.word	0x00000000
        /*0040*/ 	.short	0x0004
        /*0042*/ 	.short	0x0020
        /*0044*/ 	.byte	0x00, 0xf4, 0x21, 0x00


	//----- nvinfo : EIATTR_KPARAM_INFO
	.align		4
.L_19:
        /*0048*/ 	.byte	0x04, 0x17
        /*004a*/ 	.short	(.L_21 - .L_20)
.L_20:
        /*004c*/ 	.word	0x00000000
        /*0050*/ 	.short	0x0003
        /*0052*/ 	.short	0x0018
        /*0054*/ 	.byte	0x00, 0xf4, 0x21, 0x00


	//----- nvinfo : EIATTR_KPARAM_INFO
	.align		4
.L_21:
        /*0058*/ 	.byte	0x04, 0x17
        /*005a*/ 	.short	(.L_23 - .L_22)
.L_22:
        /*005c*/ 	.word	0x00000000
        /*0060*/ 	.short	0x0002
        /*0062*/ 	.short	0x0010
        /*0064*/ 	.byte	0x00, 0xf4, 0x21, 0x00


	//----- nvinfo : EIATTR_KPARAM_INFO
	.align		4
.L_23:
        /*0068*/ 	.byte	0x04, 0x17
        /*006a*/ 	.short	(.L_25 - .L_24)
.L_24:
        /*006c*/ 	.word	0x00000000
        /*0070*/ 	.short	0x0001
        /*0072*/ 	.short	0x0008
        /*0074*/ 	.byte	0x00, 0xf4, 0x21, 0x00


	//----- nvinfo : EIATTR_KPARAM_INFO
	.align		4
.L_25:
        /*0078*/ 	.byte	0x04, 0x17
        /*007a*/ 	.short	(.L_27 - .L_26)
.L_26:
        /*007c*/ 	.word	0x00000000
        /*0080*/ 	.short	0x0000
        /*0082*/ 	.short	0x0000
        /*0084*/ 	.byte	0x00, 0xf4, 0x21, 0x00


	//----- nvinfo : EIATTR_SPARSE_MMA_MASK
	.align		4
.L_27:
        /*0088*/ 	.byte	0x03, 0x50
        /*008a*/ 	.short	0x0000


	//----- nvinfo : EIATTR_MAXREG_COUNT
	.align		4
        /*008c*/ 	.byte	0x03, 0x1b
        /*008e*/ 	.short	0x00ff


	//----- nvinfo : EIATTR_EXIT_INSTR_OFFSETS
	.align		4
        /*0090*/ 	.byte	0x04, 0x1c
        /*0092*/ 	.short	(.L_29 - .L_28)


	//   ....[0]....
.L_28:
        /*0094*/ 	.word	0x00000560


	//----- nvinfo : EIATTR_REQNTID
	.align		4
.L_29:
        /*0098*/ 	.byte	0x04, 0x10
        /*009a*/ 	.short	(.L_31 - .L_30)
.L_30:
        /*009c*/ 	.word	0x00000080
        /*00a0*/ 	.word	0x00000001
        /*00a4*/ 	.word	0x00000001


	//----- nvinfo : EIATTR_CBANK_PARAM_SIZE
	.align		4
.L_31:
        /*00a8*/ 	.byte	0x03, 0x19
        /*00aa*/ 	.short	0x003c


	//----- nvinfo : EIATTR_PARAM_CBANK
	.align		4
        /*00ac*/ 	.byte	0x04, 0x0a
        /*00ae*/ 	.short	(.L_33 - .L_32)
	.align		4
.L_32:
        /*00b0*/ 	.word	index@(.nv.constant0.triton_poi_fused__native_batch_norm_legit_no_training_add_silu_43)
        /*00b4*/ 	.short	0x0210
        /*00b6*/ 	.short	0x003c


	//----- nvinfo : EIATTR_SW_WAR
	.align		4
.L_33:
        /*00b8*/ 	.byte	0x04, 0x36
        /*00ba*/ 	.short	(.L_35 - .L_34)
.L_34:
        /*00bc*/ 	.word	0x00000008
.L_35:


//--------------------- .nv.callgraph             --------------------------
	.section	.nv.callgraph,"",@"SHT_CUDA_CALLGRAPH"
	.align	4
	.sectionentsize	8
	.align		4
        /*0000*/ 	.word	0x00000000
	.align		4
        /*0004*/ 	.word	0xffffffff
	.align		4
        /*0008*/ 	.word	0x00000000
	.align		4
        /*000c*/ 	.word	0xfffffffe
	.align		4
        /*0010*/ 	.word	0x00000000
	.align		4
        /*0014*/ 	.word	0xfffffffd
	.align		4
        /*0018*/ 	.word	0x00000000
	.align		4
        /*001c*/ 	.word	0xfffffffc


//--------------------- .nv.constant4             --------------------------
	.section	.nv.constant4,"a",@progbits
	.align	8
	.align		8
.nv.constant4:
        /*0000*/ 	.dword	_$_str
	.align		8
        /*0008*/ 	.dword	_$_str_$_2


//--------------------- .text.triton_poi_fused__native_batch_norm_legit_no_training_add_silu_43 --------------------------
	.section	.text.triton_poi_fused__native_batch_norm_legit_no_training_add_silu_43,"ax",@progbits
	.align	128
        .global         triton_poi_fused__native_batch_norm_legit_no_training_add_silu_43
        .type           triton_poi_fused__native_batch_norm_legit_no_training_add_silu_43,@function
        .size           triton_poi_fused__native_batch_norm_legit_no_training_add_silu_43,(.L_x_1 - triton_poi_fused__native_batch_norm_legit_no_training_add_silu_43)
        .other          triton_poi_fused__native_batch_norm_legit_no_training_add_silu_43,@"STO_CUDA_ENTRY STV_DEFAULT"
triton_poi_fused__native_batch_norm_legit_no_training_add_silu_43:
.text.triton_poi_fused__native_batch_norm_legit_no_training_add_silu_43:
[----:B------:R-:W-:Y:S01]  /*0000*/  LDC R1, c[0x0][0x28] ;  /* 0x00000a00ff017b82 */ /* 0x000fe20000000800 */
[----:B------:R-:W1:Y:S07]  /*0010*/  S2R R0, SR_TID.X ;  /* 0x0000000000007919 */ /* 0x000e6e0000002100 */
[----:B------:R-:W2:Y:S01]  /*0020*/  LDC.64 R2, c[0x0][0x228] ;  /* 0x00008a00ff027b82 */ /* 0x000ea20000000a00 */
[----:B------:R-:W-:Y:S01]  /*0030*/  ULDC.64 UR4, c[0x0][0x208] ;  /* 0x0000820000047ab9 */ /* 0x000fe20000000a00 */
[----:B------:R-:W3:Y:S06]  /*0040*/  S2R R7, SR_CTAID.X ;  /* 0x0000000000077919 */ /* 0x000eec0000002500 */
[----:B------:R-:W4:Y:S08]  /*0050*/  LDC.64 R8, c[0x0][0x230] ;  /* 0x00008c00ff087b82 */ /* 0x000f300000000a00 */
[----:B------:R-:W5:Y:S01]  /*0060*/  LDC.64 R12, c[0x0][0x238] ;  /* 0x00008e00ff0c7b82 */ /* 0x000f620000000a00 */
[----:B-1----:R-:W-:-:S02]  /*0070*/  SHF.L.U32 R0, R0, 0x1, RZ ;  /* 0x0000000100007819 */ /* 0x002fc400000006ff */
[----:B---3--:R-:W-:Y:S02]  /*0080*/  SHF.R.S32.HI R5, RZ, 0x17, R7 ;  /* 0x00000017ff057819 */ /* 0x008fe40000011407 */
[----:B------:R-:W-:Y:S02]  /*0090*/  LOP3.LUT R0, R0, 0xfe, RZ, 0xc0, !PT ;  /* 0x000000fe00007812 */ /* 0x000fe400078ec0ff */
[----:B------:R-:W-:Y:S02]  /*00a0*/  SGXT R5, R5, 0x1 ;  /* 0x000000010505781a */ /* 0x000fe40000000200 */
[----:B------:R-:W-:Y:S02]  /*00b0*/  LEA R0, R7, R0, 0x8 ;  /* 0x0000000007007211 */ /* 0x000fe400078e40ff */
[----:B------:R-:W1:Y:S02]  /*00c0*/  LDC.64 R6, c[0x0][0x220] ;  /* 0x00008800ff067b82 */ /* 0x000e640000000a00 */
[----:B------:R-:W-:-:S04]  /*00d0*/  LEA.HI R5, R5, R0, RZ, 0x9 ;  /* 0x0000000005057211 */ /* 0x000fc800078f48ff */
[----:B------:R-:W-:-:S04]  /*00e0*/  LOP3.LUT R5, R5, 0xfffffe00, RZ, 0xc0, !PT ;  /* 0xfffffe0005057812 */ /* 0x000fc800078ec0ff */
[----:B------:R-:W-:Y:S02]  /*00f0*/  IADD3 R11, R0, -R5, RZ ;  /* 0x80000005000b7210 */ /* 0x000fe40007ffe0ff */
[----:B------:R-:W3:Y:S03]  /*0100*/  LDC.64 R4, c[0x0][0x218] ;  /* 0x00008600ff047b82 */ /* 0x000ee60000000a00 */
[----:B--2---:R-:W-:-:S06]  /*0110*/  IMAD.WIDE R2, R11, 0x4, R2 ;  /* 0x000000040b027825 */ /* 0x004fcc00078e0202 */
[----:B------:R-:W2:Y:S01]  /*0120*/  LDG.E.EL.64 R2, desc[UR4][R2.64] ;  /* 0x0000000402027981 */ /* 0x000ea2000c2e1b00 */
[----:B-1----:R-:W-:-:S04]  /*0130*/  IMAD.WIDE R6, R11, 0x4, R6 ;  /* 0x000000040b067825 */ /* 0x002fc800078e0206 */
[C---:B----4-:R-:W-:Y:S02]  /*0140*/  IMAD.WIDE R8, R11.reuse, 0x4, R8 ;  /* 0x000000040b087825 */ /* 0x050fe400078e0208 */
[----:B------:R-:W4:Y:S02]  /*0150*/  LDG.E.EL.64 R6, desc[UR4][R6.64] ;  /* 0x0000000406067981 */ /* 0x000f24000c2e1b00 */
[----:B-----5:R-:W-:Y:S02]  /*0160*/  IMAD.WIDE R12, R11, 0x4, R12 ;  /* 0x000000040b0c7825 */ /* 0x020fe400078e020c */
[----:B------:R-:W5:Y:S01]  /*0170*/  LDG.E.EL.64 R8, desc[UR4][R8.64] ;  /* 0x0000000408087981 */ /* 0x000f62000c2e1b00 */
[----:B------:R-:W1:Y:S01]  /*0180*/  LDC.64 R10, c[0x0][0x240] ;  /* 0x00009000ff0a7b82 */ /* 0x000e620000000a00 */
[C---:B---3--:R-:W-:Y:S02]  /*0190*/  IMAD.WIDE R4, R0.reuse, 0x4, R4 ;  /* 0x0000000400047825 */ /* 0x048fe400078e0204 */
[----:B------:R-:W5:Y:S04]  /*01a0*/  LDG.E.EL.64 R12, desc[UR4][R12.64] ;  /* 0x000000040c0c7981 */ /* 0x000f68000c2e1b00 */
[----:B------:R-:W4:Y:S01]  /*01b0*/  LDG.E.64 R4, desc[UR4][R4.64] ;  /* 0x0000000404047981 */ /* 0x000f22000c1e1b00 */
[----:B-1----:R-:W-:-:S06]  /*01c0*/  IMAD.WIDE R10, R0, 0x4, R10 ;  /* 0x00000004000a7825 */ /* 0x002fcc00078e020a */
[----:B------:R-:W3:Y:S01]  /*01d0*/  LDG.E.64 R10, desc[UR4][R10.64] ;  /* 0x000000040a0a7981 */ /* 0x000ee2000c1e1b00 */
[----:B--2---:R-:W-:Y:S01]  /*01e0*/  FADD R2, R2, 0.0010000000474974513054 ;  /* 0x3a83126f02027421 */ /* 0x004fe20000000000 */
[----:B------:R-:W-:-:S03]  /*01f0*/  FADD R3, R3, 0.0010000000474974513054 ;  /* 0x3a83126f03037421 */ /* 0x000fc60000000000 */
[----:B------:R-:W1:Y:S08]  /*0200*/  MUFU.SQRT R14, R2 ;  /* 0x00000002000e7308 */ /* 0x000e700000002000 */
[----:B------:R-:W2:Y:S01]  /*0210*/  MUFU.SQRT R15, R3 ;  /* 0x00000003000f7308 */ /* 0x000ea20000002000 */
[C---:B-1----:R-:W-:Y:S02]  /*0220*/  FSETP.GT.AND P0, PT, R14.reuse, 8.50705917302346158658e+37, PT ;  /* 0x7e8000000e00780b */ /* 0x042fe40003f04000 */
[----:B------:R-:W-:-:S02]  /*0230*/  FSETP.GEU.AND P2, PT, R14, 1.175494350822287508e-38, PT ;  /* 0x008000000e00780b */ /* 0x000fc40003f4e000 */
[C---:B--2---:R-:W-:Y:S02]  /*0240*/  FSETP.GT.AND P1, PT, R15.reuse, 8.50705917302346158658e+37, PT ;  /* 0x7e8000000f00780b */ /* 0x044fe40003f24000 */
[----:B------:R-:W-:-:S07]  /*0250*/  FSETP.GEU.AND P3, PT, R15, 1.175494350822287508e-38, PT ;  /* 0x008000000f00780b */ /* 0x000fce0003f6e000 */
[----:B------:R-:W-:Y:S01]  /*0260*/  @P0 FMUL R14, R14, 0.25 ;  /* 0x3e8000000e0e0820 */ /* 0x000fe20000400000 */
[----:B------:R-:W-:-:S03]  /*0270*/  HFMA2.MMA R2, -RZ, RZ, 1.625, 0 ;  /* 0x3e800000ff027435 */ /* 0x000fc600000001ff */
[----:B------:R-:W-:Y:S01]  /*0280*/  @!P2 FMUL R14, R14, 16777216 ;  /* 0x4b8000000e0ea820 */ /* 0x000fe20000400000 */
[----:B------:R-:W-:-:S05]  /*0290*/  @P1 FMUL R15, R15, 0.25 ;  /* 0x3e8000000f0f1820 */ /* 0x000fca0000400000 */
[----:B------:R-:W1:Y:S01]  /*02a0*/  MUFU.RCP R14, R14 ;  /* 0x0000000e000e7308 */ /* 0x000e620000001000 */
[----:B------:R-:W-:Y:S01]  /*02b0*/  @!P3 FMUL R15, R15, 16777216 ;  /* 0x4b8000000f0fb820 */ /* 0x000fe20000400000 */
[----:B------:R-:W-:-:S06]  /*02c0*/  FSEL R3, R2, 1, P0 ;  /* 0x3f80000002037808 */ /* 0x000fcc0000000000 */
[----:B------:R-:W2:Y:S01]  /*02d0*/  MUFU.RCP R15, R15 ;  /* 0x0000000f000f7308 */ /* 0x000ea20000001000 */
[----:B------:R-:W-:Y:S01]  /*02e0*/  @!P2 FMUL R3, R3, 16777216 ;  /* 0x4b8000000303a820 */ /* 0x000fe20000400000 */
[----:B------:R-:W-:Y:S01]  /*02f0*/  FSEL R16, R2, 1, P1 ;  /* 0x3f80000002107808 */ /* 0x000fe20000800000 */
[----:B----4-:R-:W-:Y:S02]  /*0300*/  FADD R4, R4, -R6 ;  /* 0x8000000604047221 */ /* 0x010fe40000000000 */
[----:B-1----:R-:W-:Y:S02]  /*0310*/  FMUL R3, R14, R3 ;  /* 0x000000030e037220 */ /* 0x002fe40000400000 */
[----:B------:R-:W-:Y:S01]  /*0320*/  @!P3 FMUL R16, R16, 16777216 ;  /* 0x4b8000001010b820 */ /* 0x000fe20000400000 */
[----:B------:R-:W-:Y:S01]  /*0330*/  FADD R5, R5, -R7 ;  /* 0x8000000705057221 */ /* 0x000fe20000000000 */
[----:B------:R-:W-:Y:S02]  /*0340*/  FMUL R3, R4, R3 ;  /* 0x0000000304037220 */ /* 0x000fe40000400000 */
[----:B--2---:R-:W-:-:S02]  /*0350*/  FMUL R16, R15, R16 ;  /* 0x000000100f107220 */ /* 0x004fc40000400000 */
[----:B-----5:R-:W-:Y:S02]  /*0360*/  FFMA R7, R8, R3, R12 ;  /* 0x0000000308077223 */ /* 0x020fe4000000000c */
[----:B------:R-:W-:Y:S02]  /*0370*/  FMUL R16, R5, R16 ;  /* 0x0000001005107220 */ /* 0x000fe40000400000 */
[----:B------:R-:W-:Y:S02]  /*0380*/  FADD R3, RZ, -R7 ;  /* 0x80000007ff037221 */ /* 0x000fe40000000000 */
[----:B------:R-:W-:Y:S02]  /*0390*/  FFMA R16, R9, R16, R13 ;  /* 0x0000001009107223 */ /* 0x000fe4000000000d */
[----:B------:R-:W-:Y:S02]  /*03a0*/  FMUL R4, R3, 1.4426950216293334961 ;  /* 0x3fb8aa3b03047820 */ /* 0x000fe40000400000 */
[----:B------:R-:W-:-:S04]  /*03b0*/  FADD R3, RZ, -R16 ;  /* 0x80000010ff037221 */ /* 0x000fc80000000000 */
[----:B------:R-:W-:Y:S01]  /*03c0*/  FMUL R6, R3, 1.4426950216293334961 ;  /* 0x3fb8aa3b03067820 */ /* 0x000fe20000400000 */
[----:B------:R-:W-:-:S04]  /*03d0*/  FSETP.GEU.AND P0, PT, R4, -126, PT ;  /* 0xc2fc00000400780b */ /* 0x000fc80003f0e000 */
[----:B------:R-:W-:-:S09]  /*03e0*/  FSETP.GEU.AND P1, PT, R6, -126, PT ;  /* 0xc2fc00000600780b */ /* 0x000fd20003f2e000 */
[----:B------:R-:W-:-:S04]  /*03f0*/  @!P0 FMUL R4, R4, 0.5 ;  /* 0x3f00000004048820 */ /* 0x000fc80000400000 */
[----:B------:R-:W-:Y:S01]  /*0400*/  @!P1 FMUL R6, R6, 0.5 ;  /* 0x3f00000006069820 */ /* 0x000fe20000400000 */
[----:B------:R-:W1:Y:S08]  /*0410*/  MUFU.EX2 R3, R4 ;  /* 0x0000000400037308 */ /* 0x000e700000000800 */
[----:B------:R-:W2:Y:S01]  /*0420*/  MUFU.EX2 R5, R6 ;  /* 0x0000000600057308 */ /* 0x000ea20000000800 */
[----:B-1----:R-:W-:-:S04]  /*0430*/  @!P0 FMUL R3, R3, R3 ;  /* 0x0000000303038220 */ /* 0x002fc80000400000 */
[----:B------:R-:W-:Y:S01]  /*0440*/  FADD R8, R3, 1 ;  /* 0x3f80000003087421 */ /* 0x000fe20000000000 */
[----:B--2---:R-:W-:-:S04]  /*0450*/  @!P1 FMUL R5, R5, R5 ;  /* 0x0000000505059220 */ /* 0x004fc80000400000 */
[----:B------:R-:W-:Y:S01]  /*0460*/  FADD R9, R5, 1 ;  /* 0x3f80000005097421 */ /* 0x000fe20000000000 */
[----:B------:R-:W-:Y:S01]  /*0470*/  FSETP.GT.AND P0, PT, R8, 8.50705917302346158658e+37, PT ;  /* 0x7e8000000800780b */ /* 0x000fe20003f04000 */
[----:B------:R-:W1:Y:S03]  /*0480*/  LDC.64 R4, c[0x0][0x210] ;  /* 0x00008400ff047b82 */ /* 0x000e660000000a00 */
[----:B------:R-:W-:-:S09]  /*0490*/  FSETP.GT.AND P1, PT, R9, 8.50705917302346158658e+37, PT ;  /* 0x7e8000000900780b */ /* 0x000fd20003f24000 */
[----:B------:R-:W-:-:S04]  /*04a0*/  @P0 FMUL R8, R8, 0.25 ;  /* 0x3e80000008080820 */ /* 0x000fc80000400000 */
[----:B------:R-:W-:Y:S02]  /*04b0*/  @P1 FMUL R9, R9, 0.25 ;  /* 0x3e80000009091820 */ /* 0x000fe40000400000 */
[----:B------:R-:W2:Y:S08]  /*04c0*/  MUFU.RCP R8, R8 ;  /* 0x0000000800087308 */ /* 0x000eb00000001000 */
[----:B------:R-:W4:Y:S01]  /*04d0*/  MUFU.RCP R9, R9 ;  /* 0x0000000900097308 */ /* 0x000f220000001000 */
[----:B------:R-:W-:-:S02]  /*04e0*/  FSEL R3, R2, 1, P0 ;  /* 0x3f80000002037808 */ /* 0x000fc40000000000 */
[----:B------:R-:W-:-:S03]  /*04f0*/  FSEL R2, R2, 1, P1 ;  /* 0x3f80000002027808 */ /* 0x000fc60000800000 */
[----:B--2---:R-:W-:-:S04]  /*0500*/  FMUL R6, R8, R3 ;  /* 0x0000000308067220 */ /* 0x004fc80000400000 */
[----:B---3--:R-:W-:Y:S01]  /*0510*/  FFMA R10, R7, R6, R10 ;  /* 0x00000006070a7223 */ /* 0x008fe2000000000a */
[----:B----4-:R-:W-:Y:S01]  /*0520*/  FMUL R12, R9, R2 ;  /* 0x00000002090c7220 */ /* 0x010fe20000400000 */
[----:B-1----:R-:W-:-:S04]  /*0530*/  IMAD.WIDE R2, R0, 0x4, R4 ;  /* 0x0000000400027825 */ /* 0x002fc800078e0204 */
[----:B------:R-:W-:-:S05]  /*0540*/  FFMA R11, R16, R12, R11 ;  /* 0x0000000c100b7223 */ /* 0x000fca000000000b */
[----:B------:R-:W-:Y:S01]  /*0550*/  STG.E.64 desc[UR4][R2.64], R10 ;  /* 0x0000000a02007986 */ /* 0x000fe2000c101b04 */
[----:B------:R-:W-:Y:S05]  /*0560*/  EXIT ;  /* 0x000000000000794d */ /* 0x000fea0003800000 */
.L_x_0:
[----:B------:R-:W-:-:S00]  /*0570*/  BRA `(.L_x_0) ;  /* 0xfffffffc00fc7947 */ /* 0x000fc0000383ffff */
[----:B------:R-:W-:-:S00]  /*0580*/  NOP ;  /* 0x0000000000007918 */ /* 0x000fc00000000000 */
[----:B------:R-:W-:-:S00]  /*0590*/  NOP ;  /* 0x0000000000007918 */ /* 0x000fc00000000000 */
[----:B------:R-:W-:-:S00]  /*05a0*/  NOP ;  /* 0x0000000000007918 */ /* 0x000fc00000000000 */
[----:B------:R-:W-:-:S00]  /*05b0*/  NOP ;  /* 0x0000000000007918 */ /* 0x000fc00000000000 */
[----:B------:R-:W-:-:S00]  /*05c0*/  NOP ;  /* 0x0000000000007918 */ /* 0x000fc00000000000 */
[----:B------:R-:W-:-:S00]  /*05d0*/  NOP ;  /* 0x0000000000007918 */ /* 0x000fc00000000000 */
[----:B------:R-:W-:-:S00]  /*05e0*/  NOP ;  /* 0x0000000000007918 */ /* 0x000fc00000000000 */
[----:B------:R-:W-:-:S00]  /*05f0*/  NOP ;  /* 0x0000000000007918 */ /* 0x000fc00000000000 */
.L_x_1:


//--------------------- .nv.global.init           --------------------------
	.section	.nv.global.init,"aw",@progbits
.nv.global.init:
	.type		_$_str,@object
	.size		_$_str,(_$_str_$_2 - _$_str)
_$_str:
        /*0000*/ 	.byte	0x5f, 0x5f, 0x43, 0x55, 0x44, 0x41, 0x5f, 0x46, 0x54, 0x5a, 0x00
	.type		_$_str_$_2,@object
	.size		_$_str_$_2,(.L_1 - _$_str_$_2)
_$_str_$_2:
        /*000b*/ 	.byte	0x5f, 0x5f, 0x43, 0x55, 0x44, 0x41, 0x5f, 0x50, 0x52, 0x45, 0x43, 0x5f, 0x53, 0x51, 0x52, 0x54
        /*001b*/ 	.byte	0x00
.L_1:


//--------------------- .nv.constant0.triton_poi_fused__native_batch_norm_legit_no_training_add_silu_43 --------------------------
	.section	.nv.constant0.triton_poi_fused__native_batch_norm_legit_no_training_add_silu_43,"a",@progbits
	.sectionflags	@""
	.align	4
.nv.constant0.triton_poi_fused__native_batch_norm_legit_no_training_add_silu_43:
	.zero		588
